//
// Generated by NVIDIA NVVM Compiler
//
// Compiler Build ID: CL-36424714
// Cuda compilation tools, release 13.0, V13.0.88
// Based on NVVM 20.0.0
//

.version 9.0
.target sm_100
.address_size 64

	// .globl	_Z21sumWarpUsingReduceAddPiS_i

.visible .entry _Z21sumWarpUsingReduceAddPiS_i(
	.param .u64 .ptr .align 1 _Z21sumWarpUsingReduceAddPiS_i_param_0,
	.param .u64 .ptr .align 1 _Z21sumWarpUsingReduceAddPiS_i_param_1,
	.param .u32 _Z21sumWarpUsingReduceAddPiS_i_param_2
)
{
	.reg .pred 	%p<3>;
	.reg .b32 	%r<17>;
	.reg .b64 	%rd<9>;

	ld.param.u64 	%rd1, [_Z21sumWarpUsingReduceAddPiS_i_param_0];
	ld.param.u64 	%rd2, [_Z21sumWarpUsingReduceAddPiS_i_param_1];
	ld.param.u32 	%r7, [_Z21sumWarpUsingReduceAddPiS_i_param_2];
	mov.u32 	%r1, %tid.x;
	mov.u32 	%r8, %ctaid.x;
	mov.u32 	%r9, %ntid.x;
	mad.lo.s32 	%r2, %r8, %r9, %r1;
	setp.ge.s32 	%p1, %r2, %r7;
	mov.b32 	%r16, 0;
	@%p1 bra 	$L__BB0_2;
	cvta.to.global.u64 	%rd3, %rd1;
	mul.wide.s32 	%rd4, %r2, 4;
	add.s64 	%rd5, %rd3, %rd4;
	ld.global.u32 	%r16, [%rd5];
$L__BB0_2:
	mov.b32 	%r10, -1;
	redux.sync.add.s32 %r5, %r16, %r10;
	and.b32  	%r11, %r1, 31;
	setp.ne.s32 	%p2, %r11, 0;
	@%p2 bra 	$L__BB0_4;
	shr.s32 	%r12, %r2, 31;
	shr.u32 	%r13, %r12, 27;
	add.s32 	%r14, %r2, %r13;
	shr.s32 	%r15, %r14, 5;
	cvta.to.global.u64 	%rd6, %rd2;
	mul.wide.s32 	%rd7, %r15, 4;
	add.s64 	%rd8, %rd6, %rd7;
	st.global.u32 	[%rd8], %r5;
$L__BB0_4:
	ret;

}


// ===== COMPILED SASS (sm_100) =====

	.target	sm_100

	.elftype	@"ET_EXEC"


//--------------------- .note.nv.tkinfo           --------------------------
	.section	.note.nv.tkinfo,"",@"SHT_NOTE"
	.sectionflags	@"SHF_NOTE_NV_TKINFO"
	.tkinfo
        /*0018*/ 	.word	0x00000002
        /*0030*/ 	.string	""
        /*0030*/ 	.string	"ptxas"
        /*0030*/ 	.string	"Cuda compilation tools, release 13.0, V13.0.88"
        /*0030*/ 	.string	"Build cuda_13.0.r13.0/compiler.36424714_0"
        /*0030*/ 	.string	"-arch sm_100 -m 64 "



//--------------------- .note.nv.cuinfo           --------------------------
	.section	.note.nv.cuinfo,"",@"SHT_NOTE"
	.sectionflags	@"SHF_NOTE_NV_CUINFO"
        /*0018*/ 	.short	0x0002
        /*001a*/ 	.short	0x0064
        /*001c*/ 	.short	0x0082
	.zero		2


//--------------------- .nv.info                  --------------------------
	.section	.nv.info,"",@"SHT_CUDA_INFO"
	.align	4


	//----- nvinfo : EIATTR_REGCOUNT
	.align		4
        /*0000*/ 	.byte	0x04, 0x2f
        /*0002*/ 	.short	(.L_1 - .L_0)
	.align		4
.L_0:
        /*0004*/ 	.word	index@(_Z21sumWarpUsingReduceAddPiS_i)
        /*0008*/ 	.word	0x0000000a


	//----- nvinfo : EIATTR_FRAME_SIZE
	.align		4
.L_1:
        /*000c*/ 	.byte	0x04, 0x11
        /*000e*/ 	.short	(.L_3 - .L_2)
	.align		4
.L_2:
        /*0010*/ 	.word	index@(_Z21sumWarpUsingReduceAddPiS_i)
        /*0014*/ 	.word	0x00000000


	//----- nvinfo : EIATTR_MIN_STACK_SIZE
	.align		4
.L_3:
        /*0018*/ 	.byte	0x04, 0x12
        /*001a*/ 	.short	(.L_5 - .L_4)
	.align		4
.L_4:
        /*001c*/ 	.word	index@(_Z21sumWarpUsingReduceAddPiS_i)
        /*0020*/ 	.word	0x00000000
.L_5:


//--------------------- .nv.compat                --------------------------
	.section	.nv.compat,"",@"SHT_CUDA_COMPAT_INFO"
	.align	4
        /*0000*/ 	.byte	0x02, 0x09, 0x00, 0x00, 0x02, 0x02, 0x01, 0x00, 0x02, 0x05, 0x05, 0x00, 0x03, 0x07, 0x01, 0x01
        /*0010*/ 	.byte	0x02, 0x03, 0x00, 0x00, 0x02, 0x06, 0x01, 0x00, 0x04, 0x0b, 0x08, 0x00, 0x09, 0x00, 0x00, 0x00
        /*0020*/ 	.byte	0x00, 0x00, 0x00, 0x00


//--------------------- .nv.info._Z21sumWarpUsingReduceAddPiS_i --------------------------
	.section	.nv.info._Z21sumWarpUsingReduceAddPiS_i,"",@"SHT_CUDA_INFO"
	.sectionflags	@""
	.align	4


	//----- nvinfo : EIATTR_CUDA_API_VERSION
	.align		4
        /*0000*/ 	.byte	0x04, 0x37
        /*0002*/ 	.short	(.L_7 - .L_6)
.L_6:
        /*0004*/ 	.word	0x00000082


	//----- nvinfo : EIATTR_KPARAM_INFO
	.align		4
.L_7:
        /*0008*/ 	.byte	0x04, 0x17
        /*000a*/ 	.short	(.L_9 - .L_8)
.L_8:
        /*000c*/ 	.word	0x00000000
        /*0010*/ 	.short	0x0002
        /*0012*/ 	.short	0x0010
        /*0014*/ 	.byte	0x00, 0xf0, 0x11, 0x00


	//----- nvinfo : EIATTR_KPARAM_INFO
	.align		4
.L_9:
        /*0018*/ 	.byte	0x04, 0x17
        /*001a*/ 	.short	(.L_11 - .L_10)
.L_10:
        /*001c*/ 	.word	0x00000000
        /*0020*/ 	.short	0x0001
        /*0022*/ 	.short	0x0008
        /*0024*/ 	.byte	0x00, 0xf5, 0x21, 0x00


	//----- nvinfo : EIATTR_KPARAM_INFO
	.align		4
.L_11:
        /*0028*/ 	.byte	0x04, 0x17
        /*002a*/ 	.short	(.L_13 - .L_12)
.L_12:
        /*002c*/ 	.word	0x00000000
        /*0030*/ 	.short	0x0000
        /*0032*/ 	.short	0x0000
        /*0034*/ 	.byte	0x00, 0xf5, 0x21, 0x00


	//----- nvinfo : EIATTR_SPARSE_MMA_MASK
	.align		4
.L_13:
        /*0038*/ 	.byte	0x03, 0x50
        /*003a*/ 	.short	0x0000


	//----- nvinfo : EIATTR_MAXREG_COUNT
	.align		4
        /*003c*/ 	.byte	0x03, 0x1b
        /*003e*/ 	.short	0x00ff


	//----- nvinfo : EIATTR_MERCURY_ISA_VERSION
	.align		4
        /*0040*/ 	.byte	0x03, 0x5f
        /*0042*/ 	.short	0x0101


	//----- nvinfo : EIATTR_COOP_GROUP_MASK_REGIDS
	.align		4
        /*0044*/ 	.byte	0x04, 0x29
        /*0046*/ 	.short	(.L_15 - .L_14)


	//   ....[0]....
.L_14:
        /*0048*/ 	.word	0xffffffff


	//----- nvinfo : EIATTR_COOP_GROUP_INSTR_OFFSETS
	.align		4
.L_15:
        /*004c*/ 	.byte	0x04, 0x28
        /*004e*/ 	.short	(.L_17 - .L_16)


	//   ....[0]....
.L_16:
        /*0050*/ 	.word	0x000000f0


	//----- nvinfo : EIATTR_VRC_CTA_INIT_COUNT
	.align		4
.L_17:
        /*0054*/ 	.byte	0x02, 0x4a
	.zero		1
	.zero		1


	//----- nvinfo : EIATTR_EXIT_INSTR_OFFSETS
	.align		4
        /*0058*/ 	.byte	0x04, 0x1c
        /*005a*/ 	.short	(.L_19 - .L_18)


	//   ....[0]....
.L_18:
        /*005c*/ 	.word	0x00000120


	//   ....[1]....
        /*0060*/ 	.word	0x00000190


	//----- nvinfo : EIATTR_CRS_STACK_SIZE
	.align		4
.L_19:
        /*0064*/ 	.byte	0x04, 0x1e
        /*0066*/ 	.short	(.L_21 - .L_20)
.L_20:
        /*0068*/ 	.word	0x00000000


	//----- nvinfo : EIATTR_CBANK_PARAM_SIZE
	.align		4
.L_21:
        /*006c*/ 	.byte	0x03, 0x19
        /*006e*/ 	.short	0x0014


	//----- nvinfo : EIATTR_PARAM_CBANK
	.align		4
        /*0070*/ 	.byte	0x04, 0x0a
        /*0072*/ 	.short	(.L_23 - .L_22)
	.align		4
.L_22:
        /*0074*/ 	.word	index@(.nv.constant0._Z21sumWarpUsingReduceAddPiS_i)
        /*0078*/ 	.short	0x0380
        /*007a*/ 	.short	0x0014


	//----- nvinfo : EIATTR_SW_WAR
	.align		4
.L_23:
        /*007c*/ 	.byte	0x04, 0x36
        /*007e*/ 	.short	(.L_25 - .L_24)
.L_24:
        /*0080*/ 	.word	0x00000008
.L_25:


//--------------------- .nv.callgraph             --------------------------
	.section	.nv.callgraph,"",@"SHT_CUDA_CALLGRAPH"
	.align	4
	.sectionentsize	8
	.align		4
        /*0000*/ 	.word	0x00000000
	.align		4
        /*0004*/ 	.word	0xffffffff
	.align		4
        /*0008*/ 	.word	0x00000000
	.align		4
        /*000c*/ 	.word	0xfffffffe
	.align		4
        /*0010*/ 	.word	0x00000000
	.align		4
        /*0014*/ 	.word	0xfffffffd
	.align		4
        /*0018*/ 	.word	0x00000000
	.align		4
        /*001c*/ 	.word	0xfffffffc


//--------------------- .text._Z21sumWarpUsingReduceAddPiS_i --------------------------
	.section	.text._Z21sumWarpUsingReduceAddPiS_i,"ax",@progbits
	.align	128
        .global         _Z21sumWarpUsingReduceAddPiS_i
        .type           _Z21sumWarpUsingReduceAddPiS_i,@function
        .size           _Z21sumWarpUsingReduceAddPiS_i,(.L_x_3 - _Z21sumWarpUsingReduceAddPiS_i)
        .other          _Z21sumWarpUsingReduceAddPiS_i,@"STO_CUDA_ENTRY STV_DEFAULT"
_Z21sumWarpUsingReduceAddPiS_i:
.text._Z21sumWarpUsingReduceAddPiS_i:
[----:B------:R-:W-:Y:S01]  /*0000*/  LDC R1, c[0x0][0x37c] ;  /* 0x0000df00ff017b82 */ /* 0x000fe20000000800 */
[----:B------:R-:W0:Y:S07]  /*0010*/  S2R R0, SR_TID.X ;  /* 0x0000000000007919 */ /* 0x000e2e0000002100 */
[----:B------:R-:W0:Y:S01]  /*0020*/  S2UR UR4, SR_CTAID.X ;  /* 0x00000000000479c3 */ /* 0x000e220000002500 */
[----:B------:R-:W1:Y:S01]  /*0030*/  LDCU UR5, c[0x0][0x390] ;  /* 0x00007200ff0577ac */ /* 0x000e620008000800 */
[----:B------:R-:W-:Y:S01]  /*0040*/  BSSY.RECONVERGENT B0, `(.L_x_0) ;  /* 0x000000a000007945 */ /* 0x000fe20003800200 */
[----:B------:R-:W-:-:S05]  /*0050*/  IMAD.MOV.U32 R2, RZ, RZ, RZ ;  /* 0x000000ffff027224 */ /* 0x000fca00078e00ff */
[----:B------:R-:W0:Y:S02]  /*0060*/  LDC R5, c[0x0][0x360] ;  /* 0x0000d800ff057b82 */ /* 0x000e240000000800 */
[----:B0-----:R-:W-:-:S05]  /*0070*/  IMAD R5, R5, UR4, R0 ;  /* 0x0000000405057c24 */ /* 0x001fca000f8e0200 */
[----:B-1----:R-:W-:Y:S01]  /*0080*/  ISETP.GE.AND P0, PT, R5, UR5, PT ;  /* 0x0000000505007c0c */ /* 0x002fe2000bf06270 */
[----:B------:R-:W0:-:S12]  /*0090*/  LDCU.64 UR4, c[0x0][0x358] ;  /* 0x00006b00ff0477ac */ /* 0x000e180008000a00 */
[----:B------:R-:W-:Y:S05]  /*00a0*/  @P0 BRA `(.L_x_1) ;  /* 0x00000000000c0947 */ /* 0x000fea0003800000 */
[----:B------:R-:W1:Y:S02]  /*00b0*/  LDC.64 R2, c[0x0][0x380] ;  /* 0x0000e000ff027b82 */ /* 0x000e640000000a00 */
[----:B-1----:R-:W-:-:S06]  /*00c0*/  IMAD.WIDE R2, R5, 0x4, R2 ;  /* 0x0000000405027825 */ /* 0x002fcc00078e0202 */
[----:B0-----:R1:W5:Y:S02]  /*00d0*/  LDG.E R2, desc[UR4][R2.64] ;  /* 0x0000000402027981 */ /* 0x001364000c1e1900 */
.L_x_1:
[----:B0-----:R-:W-:Y:S05]  /*00e0*/  BSYNC.RECONVERGENT B0 ;  /* 0x0000000000007941 */ /* 0x001fea0003800200 */
.L_x_0:
[----:B-----5:R-:W0:Y:S01]  /*00f0*/  REDUX.SUM.S32 UR6, R2 ;  /* 0x00000000020673c4 */ /* 0x020e22000000c200 */
[----:B------:R-:W-:Y:S01]  /*0100*/  LOP3.LUT P0, RZ, R0, 0x1f, RZ, 0xc0, !PT ;  /* 0x0000001f00ff7812 */ /* 0x000fe2000780c0ff */
[----:B0-----:R-:W-:-:S12]  /*0110*/  IMAD.U32 R7, RZ, RZ, UR6 ;  /* 0x00000006ff077e24 */ /* 0x001fd8000f8e00ff */
[----:B------:R-:W-:Y:S05]  /*0120*/  @P0 EXIT ;  /* 0x000000000000094d */ /* 0x000fea0003800000 */
[----:B-1----:R-:W0:Y:S01]  /*0130*/  LDC.64 R2, c[0x0][0x388] ;  /* 0x0000e200ff027b82 */ /* 0x002e220000000a00 */
[----:B------:R-:W-:-:S04]  /*0140*/  SHF.R.S32.HI R0, RZ, 0x1f, R5 ;  /* 0x0000001fff007819 */ /* 0x000fc80000011405 */
[----:B------:R-:W-:-:S04]  /*0150*/  LEA.HI R0, R0, R5, RZ, 0x5 ;  /* 0x0000000500007211 */ /* 0x000fc800078f28ff */
[----:B------:R-:W-:-:S05]  /*0160*/  SHF.R.S32.HI R5, RZ, 0x5, R0 ;  /* 0x00000005ff057819 */ /* 0x000fca0000011400 */
[----:B0-----:R-:W-:-:S05]  /*0170*/  IMAD.WIDE R2, R5, 0x4, R2 ;  /* 0x0000000405027825 */ /* 0x001fca00078e0202 */
[----:B------:R-:W-:Y:S01]  /*0180*/  STG.E desc[UR4][R2.64], R7 ;  /* 0x0000000702007986 */ /* 0x000fe2000c101904 */
[----:B------:R-:W-:Y:S05]  /*0190*/  EXIT ;  /* 0x000000000000794d */ /* 0x000fea0003800000 */
.L_x_2:
[----:B------:R-:W-:-:S00]  /*01a0*/  BRA `(.L_x_2) ;  /* 0xfffffffc00fc7947 */ /* 0x000fc0000383ffff */
[----:B------:R-:W-:-:S00]  /*01b0*/  NOP ;  /* 0x0000000000007918 */ /* 0x000fc00000000000 */
        /* <DEDUP_REMOVED lines=12> */
.L_x_3:


//--------------------- .nv.shared.reserved.0     --------------------------
	.section	.nv.shared.reserved.0,"aw",@nobits
	.weak		__nv_reservedSMEM_offset_0_alias
	.size		__nv_reservedSMEM_offset_0_alias, 0, 64
	.other		__nv_reservedSMEM_offset_0_alias,@"STO_CUDA_RESERVED_SHARED STV_DEFAULT"
__nv_reservedSMEM_offset_0_alias:
	.zero		0
	.zero		64


//--------------------- .nv.constant0._Z21sumWarpUsingReduceAddPiS_i --------------------------
	.section	.nv.constant0._Z21sumWarpUsingReduceAddPiS_i,"a",@progbits
	.sectionflags	@""
	.align	4
.nv.constant0._Z21sumWarpUsingReduceAddPiS_i:
	.zero		916


//--------------------- SYMBOLS --------------------------

	.type		.nv.reservedSmem.offset0,@object
	.size		.nv.reservedSmem.offset0,0x4
